//
// Generated by NVIDIA NVVM Compiler
//
// Compiler Build ID: CL-36424714
// Cuda compilation tools, release 13.0, V13.0.88
// Based on NVVM 20.0.0
//

.version 9.0
.target sm_100
.address_size 64


.entry _ZN36_GLOBAL__N__98bde52a_4_k_cu_e7fdbb9e16life_step_kernelEPKmPmi(
	.param .u64 .ptr .align 1 _ZN36_GLOBAL__N__98bde52a_4_k_cu_e7fdbb9e16life_step_kernelEPKmPmi_param_0,
	.param .u64 .ptr .align 1 _ZN36_GLOBAL__N__98bde52a_4_k_cu_e7fdbb9e16life_step_kernelEPKmPmi_param_1,
	.param .u32 _ZN36_GLOBAL__N__98bde52a_4_k_cu_e7fdbb9e16life_step_kernelEPKmPmi_param_2
)
{
	.reg .pred 	%p<17>;
	.reg .b32 	%r<34>;
	.reg .b64 	%rd<136>;

	ld.param.u64 	%rd43, [_ZN36_GLOBAL__N__98bde52a_4_k_cu_e7fdbb9e16life_step_kernelEPKmPmi_param_0];
	ld.param.u64 	%rd42, [_ZN36_GLOBAL__N__98bde52a_4_k_cu_e7fdbb9e16life_step_kernelEPKmPmi_param_1];
	ld.param.u32 	%r6, [_ZN36_GLOBAL__N__98bde52a_4_k_cu_e7fdbb9e16life_step_kernelEPKmPmi_param_2];
	cvta.to.global.u64 	%rd1, %rd43;
	shr.s32 	%r7, %r6, 6;
	cvt.s64.s32 	%rd2, %r7;
	mul.wide.s32 	%rd44, %r7, %r6;
	mov.u32 	%r8, %ctaid.x;
	mov.u32 	%r9, %ntid.x;
	mul.wide.u32 	%rd45, %r8, %r9;
	mov.u32 	%r10, %tid.x;
	cvt.u64.u32 	%rd46, %r10;
	add.s64 	%rd3, %rd45, %rd46;
	setp.ge.u64 	%p1, %rd3, %rd44;
	@%p1 bra 	$L__BB0_23;
	or.b64  	%rd47, %rd3, %rd2;
	and.b64  	%rd48, %rd47, -4294967296;
	setp.ne.s64 	%p2, %rd48, 0;
	@%p2 bra 	$L__BB0_3;
	cvt.u32.u64 	%r11, %rd2;
	cvt.u32.u64 	%r12, %rd3;
	div.u32 	%r13, %r12, %r11;
	mul.lo.s32 	%r14, %r13, %r11;
	sub.s32 	%r15, %r12, %r14;
	cvt.u64.u32 	%rd118, %r13;
	cvt.u64.u32 	%rd119, %r15;
	bra.uni 	$L__BB0_4;
$L__BB0_3:
	div.u64 	%rd118, %rd3, %rd2;
	mul.lo.s64 	%rd49, %rd118, %rd2;
	sub.s64 	%rd119, %rd3, %rd49;
$L__BB0_4:
	cvt.u32.u64 	%r1, %rd2;
	cvt.u32.u64 	%r2, %rd118;
	cvt.u32.u64 	%r3, %rd119;
	setp.lt.s32 	%p3, %r3, 1;
	add.s32 	%r4, %r3, 1;
	add.s32 	%r5, %r2, 1;
	shl.b64 	%rd51, %rd3, 3;
	add.s64 	%rd10, %rd1, %rd51;
	ld.global.nc.u64 	%rd11, [%rd10];
	mov.b64 	%rd120, 0;
	@%p3 bra 	$L__BB0_6;
	ld.global.nc.u64 	%rd52, [%rd10+-8];
	shr.u64 	%rd120, %rd52, 63;
$L__BB0_6:
	setp.ge.s32 	%p4, %r4, %r1;
	mov.b64 	%rd121, 0;
	@%p4 bra 	$L__BB0_8;
	ld.global.nc.u64 	%rd54, [%rd10+8];
	and.b64  	%rd121, %rd54, 1;
$L__BB0_8:
	setp.lt.s32 	%p5, %r2, 1;
	mov.b64 	%rd123, 0;
	mov.u64 	%rd124, %rd123;
	mov.u64 	%rd125, %rd123;
	@%p5 bra 	$L__BB0_13;
	setp.lt.s32 	%p6, %r3, 1;
	sub.s64 	%rd57, %rd3, %rd2;
	shl.b64 	%rd58, %rd57, 3;
	add.s64 	%rd16, %rd1, %rd58;
	ld.global.nc.u64 	%rd123, [%rd16];
	mov.b64 	%rd124, 0;
	@%p6 bra 	$L__BB0_11;
	ld.global.nc.u64 	%rd124, [%rd16+-8];
$L__BB0_11:
	setp.ge.s32 	%p7, %r4, %r1;
	mov.b64 	%rd125, 0;
	@%p7 bra 	$L__BB0_13;
	ld.global.nc.u64 	%rd60, [%rd16+8];
	and.b64  	%rd125, %rd60, 1;
$L__BB0_13:
	setp.ge.s32 	%p8, %r5, %r6;
	mov.b64 	%rd127, 0;
	mov.u64 	%rd128, %rd127;
	mov.u64 	%rd129, %rd127;
	@%p8 bra 	$L__BB0_18;
	setp.lt.s32 	%p9, %r3, 1;
	shl.b64 	%rd63, %rd2, 3;
	add.s64 	%rd24, %rd10, %rd63;
	ld.global.nc.u64 	%rd127, [%rd24];
	mov.b64 	%rd128, 0;
	@%p9 bra 	$L__BB0_16;
	ld.global.nc.u64 	%rd128, [%rd24+-8];
$L__BB0_16:
	setp.ge.s32 	%p10, %r4, %r1;
	mov.b64 	%rd129, 0;
	@%p10 bra 	$L__BB0_18;
	ld.global.nc.u64 	%rd65, [%rd24+8];
	and.b64  	%rd129, %rd65, 1;
$L__BB0_18:
	mov.b64 	%rd130, 0;
	mov.u64 	%rd131, %rd130;
	mov.u64 	%rd132, %rd130;
	@%p5 bra 	$L__BB0_20;
	setp.lt.s32 	%p12, %r4, %r1;
	setp.gt.s32 	%p13, %r3, 0;
	shr.u64 	%rd67, %rd124, 63;
	selp.b64 	%rd68, %rd67, 0, %p13;
	shl.b64 	%rd69, %rd123, 1;
	or.b64  	%rd130, %rd68, %rd69;
	selp.b64 	%rd70, %rd125, 0, %p12;
	mov.b64 	{%r16, %r17}, %rd70;
	mov.b64 	{%r18, %r19}, %rd123;
	shf.l.wrap.b32 	%r20, %r19, %r16, 31;
	shf.l.wrap.b32 	%r21, %r18, %r19, 31;
	mov.b64 	%rd132, {%r21, %r20};
	mov.u64 	%rd131, %rd123;
$L__BB0_20:
	mov.b64 	%rd133, 0;
	mov.u64 	%rd134, %rd133;
	mov.u64 	%rd135, %rd133;
	@%p8 bra 	$L__BB0_22;
	setp.lt.s32 	%p15, %r4, %r1;
	setp.gt.s32 	%p16, %r3, 0;
	shr.u64 	%rd72, %rd128, 63;
	selp.b64 	%rd73, %rd72, 0, %p16;
	shl.b64 	%rd74, %rd127, 1;
	or.b64  	%rd133, %rd73, %rd74;
	selp.b64 	%rd75, %rd129, 0, %p15;
	mov.b64 	{%r22, %r23}, %rd75;
	mov.b64 	{%r24, %r25}, %rd127;
	shf.l.wrap.b32 	%r26, %r25, %r22, 31;
	shf.l.wrap.b32 	%r27, %r24, %r25, 31;
	mov.b64 	%rd135, {%r27, %r26};
	mov.u64 	%rd134, %rd127;
$L__BB0_22:
	shl.b64 	%rd76, %rd11, 1;
	or.b64  	%rd77, %rd120, %rd76;
	mov.b64 	{%r28, %r29}, %rd121;
	mov.b64 	{%r30, %r31}, %rd11;
	shf.l.wrap.b32 	%r32, %r31, %r28, 31;
	shf.l.wrap.b32 	%r33, %r30, %r31, 31;
	mov.b64 	%rd78, {%r33, %r32};
	xor.b64  	%rd79, %rd131, %rd130;
	xor.b64  	%rd80, %rd79, %rd132;
	or.b64  	%rd81, %rd132, %rd131;
	and.b64  	%rd82, %rd81, %rd130;
	and.b64  	%rd83, %rd132, %rd131;
	or.b64  	%rd84, %rd82, %rd83;
	xor.b64  	%rd85, %rd134, %rd133;
	xor.b64  	%rd86, %rd85, %rd135;
	or.b64  	%rd87, %rd135, %rd134;
	and.b64  	%rd88, %rd87, %rd133;
	and.b64  	%rd89, %rd135, %rd134;
	or.b64  	%rd90, %rd88, %rd89;
	xor.b64  	%rd91, %rd78, %rd77;
	and.b64  	%rd92, %rd78, %rd77;
	xor.b64  	%rd93, %rd86, %rd80;
	and.b64  	%rd94, %rd86, %rd80;
	xor.b64  	%rd95, %rd90, %rd84;
	and.b64  	%rd96, %rd90, %rd84;
	xor.b64  	%rd97, %rd95, %rd94;
	xor.b64  	%rd98, %rd93, %rd91;
	and.b64  	%rd99, %rd93, %rd91;
	xor.b64  	%rd100, %rd97, %rd92;
	and.b64  	%rd101, %rd97, %rd92;
	xor.b64  	%rd102, %rd100, %rd99;
	or.b64  	%rd103, %rd94, %rd99;
	and.b64  	%rd104, %rd95, %rd103;
	or.b64  	%rd105, %rd104, %rd96;
	or.b64  	%rd106, %rd105, %rd101;
	not.b64 	%rd107, %rd106;
	and.b64  	%rd108, %rd98, %rd107;
	and.b64  	%rd109, %rd108, %rd100;
	or.b64  	%rd110, %rd106, %rd98;
	not.b64 	%rd111, %rd110;
	and.b64  	%rd112, %rd102, %rd111;
	and.b64  	%rd113, %rd112, %rd11;
	or.b64  	%rd114, %rd113, %rd109;
	cvta.to.global.u64 	%rd115, %rd42;
	add.s64 	%rd117, %rd115, %rd51;
	st.global.u64 	[%rd117], %rd114;
$L__BB0_23:
	ret;

}


// ===== COMPILED SASS (sm_100) =====

	.target	sm_100

	.elftype	@"ET_EXEC"


//--------------------- .note.nv.tkinfo           --------------------------
	.section	.note.nv.tkinfo,"",@"SHT_NOTE"
	.sectionflags	@"SHF_NOTE_NV_TKINFO"
	.tkinfo
        /*0018*/ 	.word	0x00000002
        /*0030*/ 	.string	""
        /*0030*/ 	.string	"ptxas"
        /*0030*/ 	.string	"Cuda compilation tools, release 13.0, V13.0.88"
        /*0030*/ 	.string	"Build cuda_13.0.r13.0/compiler.36424714_0"
        /*0030*/ 	.string	"-arch sm_100 -m 64 "



//--------------------- .note.nv.cuinfo           --------------------------
	.section	.note.nv.cuinfo,"",@"SHT_NOTE"
	.sectionflags	@"SHF_NOTE_NV_CUINFO"
        /*0018*/ 	.short	0x0002
        /*001a*/ 	.short	0x0064
        /*001c*/ 	.short	0x0082
	.zero		2


//--------------------- .nv.info                  --------------------------
	.section	.nv.info,"",@"SHT_CUDA_INFO"
	.align	4


	//----- nvinfo : EIATTR_REGCOUNT
	.align		4
        /*0000*/ 	.byte	0x04, 0x2f
        /*0002*/ 	.short	(.L_1 - .L_0)
	.align		4
.L_0:
        /*0004*/ 	.word	index@(_ZN36_GLOBAL__N__98bde52a_4_k_cu_e7fdbb9e16life_step_kernelEPKmPmi)
        /*0008*/ 	.word	0x0000001c


	//----- nvinfo : EIATTR_FRAME_SIZE
	.align		4
.L_1:
        /*000c*/ 	.byte	0x04, 0x11
        /*000e*/ 	.short	(.L_3 - .L_2)
	.align		4
.L_2:
        /*0010*/ 	.word	index@($__internal_0_$__cuda_sm20_div_u64)
        /*0014*/ 	.word	0x00000000


	//----- nvinfo : EIATTR_FRAME_SIZE
	.align		4
.L_3:
        /*0018*/ 	.byte	0x04, 0x11
        /*001a*/ 	.short	(.L_5 - .L_4)
	.align		4
.L_4:
        /*001c*/ 	.word	index@(_ZN36_GLOBAL__N__98bde52a_4_k_cu_e7fdbb9e16life_step_kernelEPKmPmi)
        /*0020*/ 	.word	0x00000000


	//----- nvinfo : EIATTR_MIN_STACK_SIZE
	.align		4
.L_5:
        /*0024*/ 	.byte	0x04, 0x12
        /*0026*/ 	.short	(.L_7 - .L_6)
	.align		4
.L_6:
        /*0028*/ 	.word	index@(_ZN36_GLOBAL__N__98bde52a_4_k_cu_e7fdbb9e16life_step_kernelEPKmPmi)
        /*002c*/ 	.word	0x00000000
.L_7:


//--------------------- .nv.compat                --------------------------
	.section	.nv.compat,"",@"SHT_CUDA_COMPAT_INFO"
	.align	4
        /*0000*/ 	.byte	0x02, 0x09, 0x00, 0x00, 0x02, 0x02, 0x01, 0x00, 0x02, 0x05, 0x05, 0x00, 0x03, 0x07, 0x01, 0x01
        /*0010*/ 	.byte	0x02, 0x03, 0x00, 0x00, 0x02, 0x06, 0x01, 0x00, 0x04, 0x0b, 0x08, 0x00, 0x09, 0x00, 0x00, 0x00
        /*0020*/ 	.byte	0x00, 0x00, 0x00, 0x00


//--------------------- .nv.info._ZN36_GLOBAL__N__98bde52a_4_k_cu_e7fdbb9e16life_step_kernelEPKmPmi --------------------------
	.section	.nv.info._ZN36_GLOBAL__N__98bde52a_4_k_cu_e7fdbb9e16life_step_kernelEPKmPmi,"",@"SHT_CUDA_INFO"
	.sectionflags	@""
	.align	4


	//----- nvinfo : EIATTR_CUDA_API_VERSION
	.align		4
        /*0000*/ 	.byte	0x04, 0x37
        /*0002*/ 	.short	(.L_9 - .L_8)
.L_8:
        /*0004*/ 	.word	0x00000082


	//----- nvinfo : EIATTR_KPARAM_INFO
	.align		4
.L_9:
        /*0008*/ 	.byte	0x04, 0x17
        /*000a*/ 	.short	(.L_11 - .L_10)
.L_10:
        /*000c*/ 	.word	0x00000000
        /*0010*/ 	.short	0x0002
        /*0012*/ 	.short	0x0010
        /*0014*/ 	.byte	0x00, 0xf0, 0x11, 0x00


	//----- nvinfo : EIATTR_KPARAM_INFO
	.align		4
.L_11:
        /*0018*/ 	.byte	0x04, 0x17
        /*001a*/ 	.short	(.L_13 - .L_12)
.L_12:
        /*001c*/ 	.word	0x00000000
        /*0020*/ 	.short	0x0001
        /*0022*/ 	.short	0x0008
        /*0024*/ 	.byte	0x00, 0xf5, 0x21, 0x00


	//----- nvinfo : EIATTR_KPARAM_INFO
	.align		4
.L_13:
        /*0028*/ 	.byte	0x04, 0x17
        /*002a*/ 	.short	(.L_15 - .L_14)
.L_14:
        /*002c*/ 	.word	0x00000000
        /*0030*/ 	.short	0x0000
        /*0032*/ 	.short	0x0000
        /*0034*/ 	.byte	0x00, 0xf5, 0x21, 0x00


	//----- nvinfo : EIATTR_SPARSE_MMA_MASK
	.align		4
.L_15:
        /*0038*/ 	.byte	0x03, 0x50
        /*003a*/ 	.short	0x0000


	//----- nvinfo : EIATTR_MAXREG_COUNT
	.align		4
        /*003c*/ 	.byte	0x03, 0x1b
        /*003e*/ 	.short	0x00ff


	//----- nvinfo : EIATTR_MERCURY_ISA_VERSION
	.align		4
        /*0040*/ 	.byte	0x03, 0x5f
        /*0042*/ 	.short	0x0101


	//----- nvinfo : EIATTR_VRC_CTA_INIT_COUNT
	.align		4
        /*0044*/ 	.byte	0x02, 0x4a
	.zero		1
	.zero		1


	//----- nvinfo : EIATTR_EXIT_INSTR_OFFSETS
	.align		4
        /*0048*/ 	.byte	0x04, 0x1c
        /*004a*/ 	.short	(.L_17 - .L_16)


	//   ....[0]....
.L_16:
        /*004c*/ 	.word	0x000000b0


	//   ....[1]....
        /*0050*/ 	.word	0x00000ae0


	//----- nvinfo : EIATTR_CRS_STACK_SIZE
	.align		4
.L_17:
        /*0054*/ 	.byte	0x04, 0x1e
        /*0056*/ 	.short	(.L_19 - .L_18)
.L_18:
        /*0058*/ 	.word	0x00000000


	//----- nvinfo : EIATTR_CBANK_PARAM_SIZE
	.align		4
.L_19:
        /*005c*/ 	.byte	0x03, 0x19
        /*005e*/ 	.short	0x0014


	//----- nvinfo : EIATTR_PARAM_CBANK
	.align		4
        /*0060*/ 	.byte	0x04, 0x0a
        /*0062*/ 	.short	(.L_21 - .L_20)
	.align		4
.L_20:
        /*0064*/ 	.word	index@(.nv.constant0._ZN36_GLOBAL__N__98bde52a_4_k_cu_e7fdbb9e16life_step_kernelEPKmPmi)
        /*0068*/ 	.short	0x0380
        /*006a*/ 	.short	0x0014


	//----- nvinfo : EIATTR_SW_WAR
	.align		4
.L_21:
        /*006c*/ 	.byte	0x04, 0x36
        /*006e*/ 	.short	(.L_23 - .L_22)
.L_22:
        /*0070*/ 	.word	0x00000008
.L_23:


//--------------------- .nv.callgraph             --------------------------
	.section	.nv.callgraph,"",@"SHT_CUDA_CALLGRAPH"
	.align	4
	.sectionentsize	8
	.align		4
        /*0000*/ 	.word	0x00000000
	.align		4
        /*0004*/ 	.word	0xffffffff
	.align		4
        /*0008*/ 	.word	0x00000000
	.align		4
        /*000c*/ 	.word	0xfffffffe
	.align		4
        /*0010*/ 	.word	0x00000000
	.align		4
        /*0014*/ 	.word	0xfffffffd
	.align		4
        /*0018*/ 	.word	0x00000000
	.align		4
        /*001c*/ 	.word	0xfffffffc


//--------------------- .text._ZN36_GLOBAL__N__98bde52a_4_k_cu_e7fdbb9e16life_step_kernelEPKmPmi --------------------------
	.section	.text._ZN36_GLOBAL__N__98bde52a_4_k_cu_e7fdbb9e16life_step_kernelEPKmPmi,"ax",@progbits
	.align	128
.text._ZN36_GLOBAL__N__98bde52a_4_k_cu_e7fdbb9e16life_step_kernelEPKmPmi:
        .type           _ZN36_GLOBAL__N__98bde52a_4_k_cu_e7fdbb9e16life_step_kernelEPKmPmi,@function
        .size           _ZN36_GLOBAL__N__98bde52a_4_k_cu_e7fdbb9e16life_step_kernelEPKmPmi,(.L_x_12 - _ZN36_GLOBAL__N__98bde52a_4_k_cu_e7fdbb9e16life_step_kernelEPKmPmi)
        .other          _ZN36_GLOBAL__N__98bde52a_4_k_cu_e7fdbb9e16life_step_kernelEPKmPmi,@"STO_CUDA_ENTRY STV_DEFAULT"
_ZN36_GLOBAL__N__98bde52a_4_k_cu_e7fdbb9e16life_step_kernelEPKmPmi:
[----:B------:R-:W-:Y:S01]  /*0000*/  LDC R1, c[0x0][0x37c] ;  /* 0x0000df00ff017b82 */ /* 0x000fe20000000800 */
[----:B------:R-:W0:Y:S07]  /*0010*/  S2R R4, SR_TID.X ;  /* 0x0000000000047919 */ /* 0x000e2e0000002100 */
[----:B------:R-:W1:Y:S01]  /*0020*/  LDC R7, c[0x0][0x390] ;  /* 0x0000e400ff077b82 */ /* 0x000e620000000800 */
[----:B------:R-:W-:-:S07]  /*0030*/  IMAD.MOV.U32 R5, RZ, RZ, RZ ;  /* 0x000000ffff057224 */ /* 0x000fce00078e00ff */
[----:B------:R-:W0:Y:S08]  /*0040*/  S2UR UR4, SR_CTAID.X ;  /* 0x00000000000479c3 */ /* 0x000e300000002500 */
[----:B------:R-:W0:Y:S01]  /*0050*/  LDC R3, c[0x0][0x360] ;  /* 0x0000d800ff037b82 */ /* 0x000e220000000800 */
[----:B-1----:R-:W-:Y:S01]  /*0060*/  SHF.R.S32.HI R14, RZ, 0x6, R7 ;  /* 0x00000006ff0e7819 */ /* 0x002fe20000011407 */
[----:B0-----:R-:W-:-:S04]  /*0070*/  IMAD.WIDE.U32 R4, R3, UR4, R4 ;  /* 0x0000000403047c25 */ /* 0x001fc8000f8e0004 */
[----:B------:R-:W-:-:S03]  /*0080*/  IMAD.WIDE R2, R14, R7, RZ ;  /* 0x000000070e027225 */ /* 0x000fc600078e02ff */
[----:B------:R-:W-:-:S04]  /*0090*/  ISETP.GE.U32.AND P0, PT, R4, R2, PT ;  /* 0x000000020400720c */ /* 0x000fc80003f06070 */
[----:B------:R-:W-:-:S13]  /*00a0*/  ISETP.GE.U32.AND.EX P0, PT, R5, R3, PT, P0 ;  /* 0x000000030500720c */ /* 0x000fda0003f06100 */
[----:B------:R-:W-:Y:S05]  /*00b0*/  @P0 EXIT ;  /* 0x000000000000094d */ /* 0x000fea0003800000 */
[----:B------:R-:W-:Y:S01]  /*00c0*/  SHF.R.S32.HI R15, RZ, 0x1f, R14 ;  /* 0x0000001fff0f7819 */ /* 0x000fe2000001140e */
[----:B------:R-:W0:Y:S01]  /*00d0*/  LDCU.64 UR6, c[0x0][0x358] ;  /* 0x00006b00ff0677ac */ /* 0x000e220008000a00 */
[----:B------:R-:W-:Y:S02]  /*00e0*/  BSSY.RECONVERGENT B0, `(.L_x_0) ;  /* 0x000001e000007945 */ /* 0x000fe40003800200 */
[----:B------:R-:W-:-:S04]  /*00f0*/  LOP3.LUT R0, R5, R15, RZ, 0xfc, !PT ;  /* 0x0000000f05007212 */ /* 0x000fc800078efcff */
[----:B------:R-:W-:-:S13]  /*0100*/  ISETP.NE.U32.AND P0, PT, R0, RZ, PT ;  /* 0x000000ff0000720c */ /* 0x000fda0003f05070 */
[----:B0-----:R-:W-:Y:S05]  /*0110*/  @P0 BRA `(.L_x_1) ;  /* 0x0000000000580947 */ /* 0x001fea0003800000 */
[----:B------:R-:W0:Y:S01]  /*0120*/  I2F.U32.RP R0, R14 ;  /* 0x0000000e00007306 */ /* 0x000e220000209000 */
[----:B------:R-:W-:Y:S01]  /*0130*/  IMAD.MOV R7, RZ, RZ, -R14 ;  /* 0x000000ffff077224 */ /* 0x000fe200078e0a0e */
[----:B------:R-:W-:-:S06]  /*0140*/  ISETP.NE.U32.AND P2, PT, R14, RZ, PT ;  /* 0x000000ff0e00720c */ /* 0x000fcc0003f45070 */
[----:B0-----:R-:W0:Y:S02]  /*0150*/  MUFU.RCP R0, R0 ;  /* 0x0000000000007308 */ /* 0x001e240000001000 */
[----:B0-----:R-:W-:-:S06]  /*0160*/  VIADD R2, R0, 0xffffffe ;  /* 0x0ffffffe00027836 */ /* 0x001fcc0000000000 */
[----:B------:R0:W1:Y:S02]  /*0170*/  F2I.FTZ.U32.TRUNC.NTZ R3, R2 ;  /* 0x0000000200037305 */ /* 0x000064000021f000 */
[----:B0-----:R-:W-:Y:S02]  /*0180*/  IMAD.MOV.U32 R2, RZ, RZ, RZ ;  /* 0x000000ffff027224 */ /* 0x001fe400078e00ff */
[----:B-1----:R-:W-:-:S04]  /*0190*/  IMAD R7, R7, R3, RZ ;  /* 0x0000000307077224 */ /* 0x002fc800078e02ff */
[----:B------:R-:W-:-:S06]  /*01a0*/  IMAD.HI.U32 R3, R3, R7, R2 ;  /* 0x0000000703037227 */ /* 0x000fcc00078e0002 */
[----:B------:R-:W-:-:S04]  /*01b0*/  IMAD.HI.U32 R3, R3, R4, RZ ;  /* 0x0000000403037227 */ /* 0x000fc800078e00ff */
[----:B------:R-:W-:-:S04]  /*01c0*/  IMAD.MOV R7, RZ, RZ, -R3 ;  /* 0x000000ffff077224 */ /* 0x000fc800078e0a03 */
[----:B------:R-:W-:-:S05]  /*01d0*/  IMAD R7, R14, R7, R4 ;  /* 0x000000070e077224 */ /* 0x000fca00078e0204 */
[----:B------:R-:W-:-:S13]  /*01e0*/  ISETP.GE.U32.AND P0, PT, R7, R14, PT ;  /* 0x0000000e0700720c */ /* 0x000fda0003f06070 */
[----:B------:R-:W-:Y:S02]  /*01f0*/  @P0 IMAD.IADD R7, R7, 0x1, -R14 ;  /* 0x0000000107070824 */ /* 0x000fe400078e0a0e */
[----:B------:R-:W-:-:S03]  /*0200*/  @P0 VIADD R3, R3, 0x1 ;  /* 0x0000000103030836 */ /* 0x000fc60000000000 */
[----:B------:R-:W-:-:S13]  /*0210*/  ISETP.GE.U32.AND P1, PT, R7, R14, PT ;  /* 0x0000000e0700720c */ /* 0x000fda0003f26070 */
[----:B------:R-:W-:Y:S01]  /*0220*/  @P1 VIADD R3, R3, 0x1 ;  /* 0x0000000103031836 */ /* 0x000fe20000000000 */
[----:B------:R-:W-:-:S05]  /*0230*/  @!P2 LOP3.LUT R3, RZ, R14, RZ, 0x33, !PT ;  /* 0x0000000eff03a212 */ /* 0x000fca00078e33ff */
[--C-:B------:R-:W-:Y:S02]  /*0240*/  IMAD.MOV R7, RZ, RZ, -R3.reuse ;  /* 0x000000ffff077224 */ /* 0x100fe400078e0a03 */
[----:B------:R-:W-:Y:S02]  /*0250*/  IMAD.MOV.U32 R13, RZ, RZ, R3 ;  /* 0x000000ffff0d7224 */ /* 0x000fe400078e0003 */
[----:B------:R-:W-:Y:S01]  /*0260*/  IMAD R12, R14, R7, R4 ;  /* 0x000000070e0c7224 */ /* 0x000fe200078e0204 */
[----:B------:R-:W-:Y:S06]  /*0270*/  BRA `(.L_x_2) ;  /* 0x0000000000107947 */ /* 0x000fec0003800000 */
.L_x_1:
[----:B------:R-:W-:-:S07]  /*0280*/  MOV R0, 0x2a0 ;  /* 0x000002a000007802 */ /* 0x000fce0000000f00 */
[----:B------:R-:W-:Y:S05]  /*0290*/  CALL.REL.NOINC `($__internal_0_$__cuda_sm20_div_u64) ;  /* 0x0000000800147944 */ /* 0x000fea0003c00000 */
[----:B------:R-:W-:-:S04]  /*02a0*/  IMAD.MOV R3, RZ, RZ, -R13 ;  /* 0x000000ffff037224 */ /* 0x000fc800078e0a0d */
[----:B------:R-:W-:-:S07]  /*02b0*/  IMAD R12, R14, R3, R4 ;  /* 0x000000030e0c7224 */ /* 0x000fce00078e0204 */
.L_x_2:
[----:B------:R-:W-:Y:S05]  /*02c0*/  BSYNC.RECONVERGENT B0 ;  /* 0x0000000000007941 */ /* 0x000fea0003800200 */
.L_x_0:
[----:B------:R-:W0:Y:S01]  /*02d0*/  LDCU.64 UR8, c[0x0][0x380] ;  /* 0x00007000ff0877ac */ /* 0x000e220008000a00 */
[C---:B------:R-:W-:Y:S01]  /*02e0*/  VIADD R11, R12.reuse, 0x1 ;  /* 0x000000010c0b7836 */ /* 0x040fe20000000000 */
[----:B------:R-:W-:Y:S01]  /*02f0*/  ISETP.GE.AND P0, PT, R12, 0x1, PT ;  /* 0x000000010c00780c */ /* 0x000fe20003f06270 */
[C---:B------:R-:W-:Y:S01]  /*0300*/  IMAD.SHL.U32 R0, R4.reuse, 0x8, RZ ;  /* 0x0000000804007824 */ /* 0x040fe200078e00ff */
[----:B------:R-:W-:Y:S02]  /*0310*/  SHF.L.U64.HI R22, R4, 0x3, R5 ;  /* 0x0000000304167819 */ /* 0x000fe40000010205 */
[----:B------:R-:W-:Y:S02]  /*0320*/  ISETP.GE.AND P1, PT, R11, R14, PT ;  /* 0x0000000e0b00720c */ /* 0x000fe40003f26270 */
[----:B0-----:R-:W-:-:S04]  /*0330*/  IADD3 R8, P2, PT, R0, UR8, RZ ;  /* 0x0000000800087c10 */ /* 0x001fc8000ff5e0ff */
[----:B------:R-:W-:-:S05]  /*0340*/  IADD3.X R9, PT, PT, R22, UR9, RZ, P2, !PT ;  /* 0x0000000916097c10 */ /* 0x000fca00097fe4ff */
[----:B------:R0:W5:Y:S04]  /*0350*/  @P0 LDG.E.CONSTANT R23, desc[UR6][R8.64+-0x4] ;  /* 0xfffffc0608170981 */ /* 0x000168000c1e9900 */
[----:B------:R0:W5:Y:S04]  /*0360*/  @!P1 LDG.E.CONSTANT R10, desc[UR6][R8.64+0x8] ;  /* 0x00000806080a9981 */ /* 0x000168000c1e9900 */
[----:B------:R0:W5:Y:S01]  /*0370*/  LDG.E.64.CONSTANT R2, desc[UR6][R8.64] ;  /* 0x0000000608027981 */ /* 0x000162000c1e9b00 */
[----:B------:R-:W-:Y:S01]  /*0380*/  ISETP.GE.AND P3, PT, R13, 0x1, PT ;  /* 0x000000010d00780c */ /* 0x000fe20003f66270 */
[----:B------:R-:W-:Y:S01]  /*0390*/  UMOV UR4, URZ ;  /* 0x000000ff00047c82 */ /* 0x000fe20008000000 */
[----:B------:R-:W-:Y:S01]  /*03a0*/  BSSY.RECONVERGENT B0, `(.L_x_3) ;  /* 0x000000d000007945 */ /* 0x000fe20003800200 */
[----:B------:R-:W-:-:S02]  /*03b0*/  CS2R R20, SRZ ;  /* 0x0000000000147805 */ /* 0x000fc4000001ff00 */
[----:B------:R-:W-:-:S08]  /*03c0*/  CS2R R6, SRZ ;  /* 0x0000000000067805 */ /* 0x000fd0000001ff00 */
[----:B0-----:R-:W-:Y:S05]  /*03d0*/  @!P3 BRA `(.L_x_4) ;  /* 0x000000000024b947 */ /* 0x001fea0003800000 */
[----:B------:R-:W-:-:S05]  /*03e0*/  IADD3 R6, P2, PT, -R14, R4, RZ ;  /* 0x000000040e067210 */ /* 0x000fca0007f5e1ff */
[----:B------:R-:W-:Y:S01]  /*03f0*/  IMAD.X R5, R5, 0x1, ~R15, P2 ;  /* 0x0000000105057824 */ /* 0x000fe200010e0e0f */
[C---:B------:R-:W-:Y:S02]  /*0400*/  LEA R4, P2, R6.reuse, UR8, 0x3 ;  /* 0x0000000806047c11 */ /* 0x040fe4000f8418ff */
[----:B------:R-:W-:Y:S02]  /*0410*/  CS2R R20, SRZ ;  /* 0x0000000000147805 */ /* 0x000fe4000001ff00 */
[----:B------:R-:W-:-:S05]  /*0420*/  LEA.HI.X R5, R6, UR9, R5, 0x3, P2 ;  /* 0x0000000906057c11 */ /* 0x000fca00090f1c05 */
[----:B------:R-:W2:Y:S04]  /*0430*/  @!P1 LDG.E.CONSTANT R16, desc[UR6][R4.64+0x8] ;  /* 0x0000080604109981 */ /* 0x000ea8000c1e9900 */
[----:B------:R0:W5:Y:S04]  /*0440*/  @P0 LDG.E.CONSTANT R20, desc[UR6][R4.64+-0x4] ;  /* 0xfffffc0604140981 */ /* 0x000168000c1e9900 */
[----:B------:R0:W5:Y:S02]  /*0450*/  LDG.E.64.CONSTANT R6, desc[UR6][R4.64] ;  /* 0x0000000604067981 */ /* 0x000164000c1e9b00 */
[----:B0-2---:R-:W-:-:S07]  /*0460*/  @!P1 LOP3.LUT R21, R16, 0x1, RZ, 0xc0, !PT ;  /* 0x0000000110159812 */ /* 0x005fce00078ec0ff */
.L_x_4:
[----:B------:R-:W-:Y:S05]  /*0470*/  BSYNC.RECONVERGENT B0 ;  /* 0x0000000000007941 */ /* 0x000fea0003800200 */
.L_x_3:
[----:B------:R-:W0:Y:S01]  /*0480*/  LDCU UR5, c[0x0][0x390] ;  /* 0x00007200ff0577ac */ /* 0x000e220008000800 */
[----:B------:R-:W-:Y:S01]  /*0490*/  VIADD R13, R13, 0x1 ;  /* 0x000000010d0d7836 */ /* 0x000fe20000000000 */
[----:B------:R-:W-:Y:S01]  /*04a0*/  BSSY.RECONVERGENT B0, `(.L_x_5) ;  /* 0x000000c000007945 */ /* 0x000fe20003800200 */
[----:B------:R-:W-:Y:S02]  /*04b0*/  CS2R R16, SRZ ;  /* 0x0000000000107805 */ /* 0x000fe4000001ff00 */
[----:B------:R-:W-:Y:S02]  /*04c0*/  CS2R R4, SRZ ;  /* 0x0000000000047805 */ /* 0x000fe4000001ff00 */
[----:B0-----:R-:W-:-:S13]  /*04d0*/  ISETP.GE.AND P2, PT, R13, UR5, PT ;  /* 0x000000050d007c0c */ /* 0x001fda000bf46270 */
[----:B------:R-:W-:Y:S05]  /*04e0*/  @P2 BRA `(.L_x_6) ;  /* 0x00000000001c2947 */ /* 0x000fea0003800000 */
[C---:B------:R-:W-:Y:S02]  /*04f0*/  LEA R8, P4, R14.reuse, R8, 0x3 ;  /* 0x000000080e087211 */ /* 0x040fe400078818ff */
[----:B------:R-:W-:Y:S02]  /*0500*/  CS2R R16, SRZ ;  /* 0x0000000000107805 */ /* 0x000fe4000001ff00 */
[----:B------:R-:W-:-:S05]  /*0510*/  LEA.HI.X R9, R14, R9, R15, 0x3, P4 ;  /* 0x000000090e097211 */ /* 0x000fca00020f1c0f */
[----:B------:R-:W2:Y:S04]  /*0520*/  @!P1 LDG.E.CONSTANT R13, desc[UR6][R8.64+0x8] ;  /* 0x00000806080d9981 */ /* 0x000ea8000c1e9900 */
[----:B------:R0:W5:Y:S04]  /*0530*/  @P0 LDG.E.CONSTANT R16, desc[UR6][R8.64+-0x4] ;  /* 0xfffffc0608100981 */ /* 0x000168000c1e9900 */
[----:B------:R0:W5:Y:S02]  /*0540*/  LDG.E.64.CONSTANT R4, desc[UR6][R8.64] ;  /* 0x0000000608047981 */ /* 0x000164000c1e9b00 */
[----:B0-2---:R-:W-:-:S07]  /*0550*/  @!P1 LOP3.LUT R17, R13, 0x1, RZ, 0xc0, !PT ;  /* 0x000000010d119812 */ /* 0x005fce00078ec0ff */
.L_x_6:
[----:B------:R-:W-:Y:S05]  /*0560*/  BSYNC.RECONVERGENT B0 ;  /* 0x0000000000007941 */ /* 0x000fea0003800200 */
.L_x_5:
[----:B------:R-:W-:Y:S01]  /*0570*/  BSSY.RECONVERGENT B0, `(.L_x_7) ;  /* 0x0000012000007945 */ /* 0x000fe20003800200 */
[----:B------:R-:W-:Y:S01]  /*0580*/  CS2R R18, SRZ ;  /* 0x0000000000127805 */ /* 0x000fe2000001ff00 */
[----:B------:R-:W-:Y:S01]  /*0590*/  IMAD.MOV.U32 R15, RZ, RZ, RZ ;  /* 0x000000ffff0f7224 */ /* 0x000fe200078e00ff */
[----:B------:R-:W-:Y:S01]  /*05a0*/  CS2R R8, SRZ ;  /* 0x0000000000087805 */ /* 0x000fe2000001ff00 */
[----:B------:R-:W-:Y:S01]  /*05b0*/  IMAD.MOV.U32 R13, RZ, RZ, RZ ;  /* 0x000000ffff0d7224 */ /* 0x000fe200078e00ff */
[----:B------:R-:W-:Y:S06]  /*05c0*/  @!P3 BRA `(.L_x_8) ;  /* 0x000000000030b947 */ /* 0x000fec0003800000 */
[----:B------:R-:W-:Y:S01]  /*05d0*/  ISETP.GE.AND P4, PT, R11, R14, PT ;  /* 0x0000000e0b00720c */ /* 0x000fe20003f86270 */
[----:B-----5:R-:W-:Y:S01]  /*05e0*/  IMAD.SHL.U32 R19, R6, 0x2, RZ ;  /* 0x0000000206137824 */ /* 0x020fe200078e00ff */
[----:B------:R-:W-:Y:S01]  /*05f0*/  ISETP.GT.AND P3, PT, R12, RZ, PT ;  /* 0x000000ff0c00720c */ /* 0x000fe20003f64270 */
[----:B------:R-:W-:Y:S01]  /*0600*/  IMAD.MOV.U32 R18, RZ, RZ, R6 ;  /* 0x000000ffff127224 */ /* 0x000fe200078e0006 */
[----:B------:R-:W-:Y:S01]  /*0610*/  SHF.R.U32.HI R20, RZ, 0x1f, R20 ;  /* 0x0000001fff147819 */ /* 0x000fe20000011614 */
[--C-:B------:R-:W-:Y:S01]  /*0620*/  IMAD.MOV.U32 R13, RZ, RZ, R7.reuse ;  /* 0x000000ffff0d7224 */ /* 0x100fe200078e0007 */
[----:B------:R-:W-:Y:S02]  /*0630*/  SEL R21, R21, RZ, !P4 ;  /* 0x000000ff15157207 */ /* 0x000fe40006000000 */
[----:B------:R-:W-:Y:S02]  /*0640*/  SEL R20, R20, RZ, P3 ;  /* 0x000000ff14147207 */ /* 0x000fe40001800000 */
[----:B------:R-:W-:-:S02]  /*0650*/  SHF.L.W.U32.HI R8, R6, 0x1f, R7 ;  /* 0x0000001f06087819 */ /* 0x000fc40000010e07 */
[----:B------:R-:W-:Y:S02]  /*0660*/  SHF.L.U64.HI R15, R6, 0x1, R7 ;  /* 0x00000001060f7819 */ /* 0x000fe40000010207 */
[----:B------:R-:W-:Y:S02]  /*0670*/  SHF.L.W.U32.HI R9, R7, 0x1f, R21 ;  /* 0x0000001f07097819 */ /* 0x000fe40000010e15 */
[----:B------:R-:W-:-:S07]  /*0680*/  LOP3.LUT R19, R20, R19, RZ, 0xfc, !PT ;  /* 0x0000001314137212 */ /* 0x000fce00078efcff */
.L_x_8:
[----:B------:R-:W-:Y:S05]  /*0690*/  BSYNC.RECONVERGENT B0 ;  /* 0x0000000000007941 */ /* 0x000fea0003800200 */
.L_x_7:
[----:B------:R-:W-:Y:S01]  /*06a0*/  BSSY.RECONVERGENT B0, `(.L_x_9) ;  /* 0x0000011000007945 */ /* 0x000fe20003800200 */
[----:B------:R-:W-:Y:S02]  /*06b0*/  CS2R R24, SRZ ;  /* 0x0000000000187805 */ /* 0x000fe4000001ff00 */
[----:B-----5:R-:W-:Y:S02]  /*06c0*/  CS2R R20, SRZ ;  /* 0x0000000000147805 */ /* 0x020fe4000001ff00 */
[----:B------:R-:W-:Y:S01]  /*06d0*/  CS2R R6, SRZ ;  /* 0x0000000000067805 */ /* 0x000fe2000001ff00 */
[----:B------:R-:W-:Y:S06]  /*06e0*/  @P2 BRA `(.L_x_10) ;  /* 0x0000000000302947 */ /* 0x000fec0003800000 */
[----:B------:R-:W-:Y:S01]  /*06f0*/  ISETP.GE.AND P2, PT, R11, R14, PT ;  /* 0x0000000e0b00720c */ /* 0x000fe20003f46270 */
[----:B------:R-:W-:Y:S01]  /*0700*/  IMAD.SHL.U32 R24, R4, 0x2, RZ ;  /* 0x0000000204187824 */ /* 0x000fe200078e00ff */
        /* <DEDUP_REMOVED lines=10> */
.L_x_10:
[----:B------:R-:W-:Y:S05]  /*07b0*/  BSYNC.RECONVERGENT B0 ;  /* 0x0000000000007941 */ /* 0x000fea0003800200 */
.L_x_9:
[CCC-:B------:R-:W-:Y:S01]  /*07c0*/  LOP3.LUT R4, R8.reuse, R18.reuse, R19.reuse, 0x96, !PT ;  /* 0x0000001208047212 */ /* 0x1c0fe200078e9613 */
[----:B------:R-:W-:Y:S01]  /*07d0*/  IMAD.MOV.U32 R14, RZ, RZ, RZ ;  /* 0x000000ffff0e7224 */ /* 0x000fe200078e00ff */
[----:B------:R-:W-:Y:S01]  /*07e0*/  LOP3.LUT R18, R8, R18, R19, 0xe8, !PT ;  /* 0x0000001208127212 */ /* 0x000fe200078ee813 */
[----:B------:R-:W-:Y:S01]  /*07f0*/  IMAD.SHL.U32 R11, R2, 0x2, RZ ;  /* 0x00000002020b7824 */ /* 0x000fe200078e00ff */
[CCC-:B------:R-:W-:Y:S01]  /*0800*/  LOP3.LUT R5, R9.reuse, R13.reuse, R15.reuse, 0x96, !PT ;  /* 0x0000000d09057212 */ /* 0x1c0fe200078e960f */
[----:B------:R-:W0:Y:S01]  /*0810*/  LDCU.64 UR8, c[0x0][0x388] ;  /* 0x00007100ff0877ac */ /* 0x000e220008000a00 */
[----:B------:R-:W-:Y:S01]  /*0820*/  LOP3.LUT R8, R9, R13, R15, 0xe8, !PT ;  /* 0x0000000d09087212 */ /* 0x000fe200078ee80f */
[----:B------:R-:W-:Y:S01]  /*0830*/  IMAD.MOV.U32 R9, RZ, RZ, RZ ;  /* 0x000000ffff097224 */ /* 0x000fe200078e00ff */
[----:B------:R-:W-:Y:S02]  /*0840*/  @P0 SHF.R.U32.HI R14, RZ, 0x1f, R23 ;  /* 0x0000001fff0e0819 */ /* 0x000fe40000011617 */
[----:B------:R-:W-:-:S02]  /*0850*/  LOP3.LUT R13, R6, R25, R24, 0x96, !PT ;  /* 0x00000019060d7212 */ /* 0x000fc400078e9618 */
[----:B------:R-:W-:Y:S02]  /*0860*/  LOP3.LUT R25, R6, R25, R24, 0xe8, !PT ;  /* 0x0000001906197212 */ /* 0x000fe400078ee818 */
[----:B------:R-:W-:Y:S02]  /*0870*/  LOP3.LUT R11, R14, R11, RZ, 0xfc, !PT ;  /* 0x0000000b0e0b7212 */ /* 0x000fe400078efcff */
[C-C-:B------:R-:W-:Y:S02]  /*0880*/  SHF.L.W.U32.HI R14, R2.reuse, 0x1f, R3.reuse ;  /* 0x0000001f020e7819 */ /* 0x140fe40000010e03 */
[----:B------:R-:W-:Y:S02]  /*0890*/  LOP3.LUT R15, R13, R4, RZ, 0x3c, !PT ;  /* 0x000000040d0f7212 */ /* 0x000fe400078e3cff */
[----:B------:R-:W-:Y:S02]  /*08a0*/  LOP3.LUT R12, R7, R21, R20, 0x96, !PT ;  /* 0x00000015070c7212 */ /* 0x000fe400078e9614 */
[----:B------:R-:W-:-:S02]  /*08b0*/  SHF.L.U64.HI R6, R2, 0x1, R3 ;  /* 0x0000000102067819 */ /* 0x000fc40000010203 */
[----:B------:R-:W-:Y:S02]  /*08c0*/  @!P1 LOP3.LUT R9, R10, 0x1, RZ, 0xc0, !PT ;  /* 0x000000010a099812 */ /* 0x000fe400078ec0ff */
[----:B------:R-:W-:Y:S02]  /*08d0*/  LOP3.LUT R21, R7, R21, R20, 0xe8, !PT ;  /* 0x0000001507157212 */ /* 0x000fe400078ee814 */
[----:B------:R-:W-:Y:S02]  /*08e0*/  LOP3.LUT R16, R25, R18, RZ, 0x3c, !PT ;  /* 0x0000001219107212 */ /* 0x000fe400078e3cff */
[----:B------:R-:W-:Y:S02]  /*08f0*/  LOP3.LUT R7, R15, R14, R11, 0x60, !PT ;  /* 0x0000000e0f077212 */ /* 0x000fe400078e600b */
[----:B------:R-:W-:Y:S02]  /*0900*/  LOP3.LUT R6, R6, UR4, RZ, 0xfc, !PT ;  /* 0x0000000406067c12 */ /* 0x000fe4000f8efcff */
[----:B------:R-:W-:-:S02]  /*0910*/  SHF.L.W.U32.HI R9, R3, 0x1f, R9 ;  /* 0x0000001f03097819 */ /* 0x000fc40000010e09 */
[----:B------:R-:W-:Y:S02]  /*0920*/  LOP3.LUT R10, R12, R5, RZ, 0x3c, !PT ;  /* 0x000000050c0a7212 */ /* 0x000fe400078e3cff */
[-CC-:B------:R-:W-:Y:S02]  /*0930*/  LOP3.LUT R16, R16, R13.reuse, R4.reuse, 0x78, !PT ;  /* 0x0000000d10107212 */ /* 0x180fe400078e7804 */
[----:B------:R-:W-:Y:S02]  /*0940*/  LOP3.LUT R13, R7, R13, R4, 0xf8, !PT ;  /* 0x0000000d070d7212 */ /* 0x000fe400078ef804 */
[----:B------:R-:W-:Y:S02]  /*0950*/  LOP3.LUT R17, R21, R8, RZ, 0x3c, !PT ;  /* 0x0000000815117212 */ /* 0x000fe400078e3cff */
[----:B------:R-:W-:Y:S02]  /*0960*/  LOP3.LUT R4, R10, R9, R6, 0x60, !PT ;  /* 0x000000090a047212 */ /* 0x000fe400078e6006 */
[----:B------:R-:W-:-:S02]  /*0970*/  LOP3.LUT R17, R17, R12, R5, 0x78, !PT ;  /* 0x0000000c11117212 */ /* 0x000fc400078e7805 */
[----:B------:R-:W-:Y:S02]  /*0980*/  LOP3.LUT R12, R4, R12, R5, 0xf8, !PT ;  /* 0x0000000c040c7212 */ /* 0x000fe400078ef805 */
[----:B------:R-:W-:Y:S02]  /*0990*/  LOP3.LUT R18, R25, R18, R13, 0xe8, !PT ;  /* 0x0000001219127212 */ /* 0x000fe400078ee80d */
[CCC-:B------:R-:W-:Y:S02]  /*09a0*/  LOP3.LUT R13, R16.reuse, R14.reuse, R11.reuse, 0x80, !PT ;  /* 0x0000000e100d7212 */ /* 0x1c0fe400078e800b */
[-CC-:B------:R-:W-:Y:S02]  /*09b0*/  LOP3.LUT R15, R15, R14.reuse, R11.reuse, 0x96, !PT ;  /* 0x0000000e0f0f7212 */ /* 0x180fe400078e960b */
[----:B------:R-:W-:Y:S02]  /*09c0*/  LOP3.LUT R14, R16, R14, R11, 0x78, !PT ;  /* 0x0000000e100e7212 */ /* 0x000fe400078e780b */
[----:B------:R-:W-:-:S02]  /*09d0*/  LOP3.LUT R8, R21, R8, R12, 0xe8, !PT ;  /* 0x0000000815087212 */ /* 0x000fc400078ee80c */
[CCC-:B------:R-:W-:Y:S02]  /*09e0*/  LOP3.LUT R11, R17.reuse, R9.reuse, R6.reuse, 0x80, !PT ;  /* 0x00000009110b7212 */ /* 0x1c0fe400078e8006 */
[-CC-:B------:R-:W-:Y:S02]  /*09f0*/  LOP3.LUT R12, R17, R9.reuse, R6.reuse, 0x78, !PT ;  /* 0x00000009110c7212 */ /* 0x180fe400078e7806 */
[----:B------:R-:W-:Y:S02]  /*0a00*/  LOP3.LUT R9, R10, R9, R6, 0x96, !PT ;  /* 0x000000090a097212 */ /* 0x000fe400078e9606 */
[----:B------:R-:W-:Y:S02]  /*0a10*/  LOP3.LUT R5, R18, R13, RZ, 0xfc, !PT ;  /* 0x0000000d12057212 */ /* 0x000fe400078efcff */
[----:B------:R-:W-:Y:S02]  /*0a20*/  LOP3.LUT R10, R14, R7, RZ, 0x3c, !PT ;  /* 0x000000070e0a7212 */ /* 0x000fe400078e3cff */
[----:B------:R-:W-:-:S02]  /*0a30*/  LOP3.LUT R7, R8, R11, RZ, 0xfc, !PT ;  /* 0x0000000b08077212 */ /* 0x000fc400078efcff */
[----:B------:R-:W-:Y:S02]  /*0a40*/  LOP3.LUT R8, R12, R4, RZ, 0x3c, !PT ;  /* 0x000000040c087212 */ /* 0x000fe400078e3cff */
[----:B------:R-:W-:Y:S02]  /*0a50*/  LOP3.LUT R6, R14, R15, R5, 0x40, !PT ;  /* 0x0000000f0e067212 */ /* 0x000fe400078e4005 */
[----:B0-----:R-:W-:Y:S02]  /*0a60*/  IADD3 R4, P0, PT, R0, UR8, RZ ;  /* 0x0000000800047c10 */ /* 0x001fe4000ff1e0ff */
[----:B------:R-:W-:Y:S02]  /*0a70*/  LOP3.LUT R5, R10, R5, R15, 0x10, !PT ;  /* 0x000000050a057212 */ /* 0x000fe400078e100f */
[----:B------:R-:W-:Y:S02]  /*0a80*/  LOP3.LUT R0, R12, R9, R7, 0x40, !PT ;  /* 0x000000090c007212 */ /* 0x000fe400078e4007 */
[----:B------:R-:W-:-:S02]  /*0a90*/  LOP3.LUT R7, R8, R7, R9, 0x10, !PT ;  /* 0x0000000708077212 */ /* 0x000fc400078e1009 */
[----:B------:R-:W-:Y:S02]  /*0aa0*/  LOP3.LUT R2, R6, R5, R2, 0xf8, !PT ;  /* 0x0000000506027212 */ /* 0x000fe400078ef802 */
[----:B------:R-:W-:Y:S02]  /*0ab0*/  IADD3.X R5, PT, PT, R22, UR9, RZ, P0, !PT ;  /* 0x0000000916057c10 */ /* 0x000fe400087fe4ff */
[----:B------:R-:W-:-:S05]  /*0ac0*/  LOP3.LUT R3, R0, R7, R3, 0xf8, !PT ;  /* 0x0000000700037212 */ /* 0x000fca00078ef803 */
[----:B------:R-:W-:Y:S01]  /*0ad0*/  STG.E.64 desc[UR6][R4.64], R2 ;  /* 0x0000000204007986 */ /* 0x000fe2000c101b06 */
[----:B------:R-:W-:Y:S05]  /*0ae0*/  EXIT ;  /* 0x000000000000794d */ /* 0x000fea0003800000 */
        .weak           $__internal_0_$__cuda_sm20_div_u64
        .type           $__internal_0_$__cuda_sm20_div_u64,@function
        .size           $__internal_0_$__cuda_sm20_div_u64,(.L_x_12 - $__internal_0_$__cuda_sm20_div_u64)
$__internal_0_$__cuda_sm20_div_u64:
[----:B------:R-:W0:Y:S08]  /*0af0*/  I2F.U64.RP R8, R14 ;  /* 0x0000000e00087312 */ /* 0x000e300000309000 */
[----:B0-----:R-:W0:Y:S02]  /*0b00*/  MUFU.RCP R8, R8 ;  /* 0x0000000800087308 */ /* 0x001e240000001000 */
[----:B0-----:R-:W-:-:S06]  /*0b10*/  VIADD R2, R8, 0x1ffffffe ;  /* 0x1ffffffe08027836 */ /* 0x001fcc0000000000 */
[----:B------:R-:W0:Y:S02]  /*0b20*/  F2I.U64.TRUNC R2, R2 ;  /* 0x0000000200027311 */ /* 0x000e24000020d800 */
[----:B0-----:R-:W-:-:S04]  /*0b30*/  IMAD.WIDE.U32 R6, R2, R14, RZ ;  /* 0x0000000e02067225 */ /* 0x001fc800078e00ff */
[----:B------:R-:W-:Y:S01]  /*0b40*/  IMAD R7, R2, R15, R7 ;  /* 0x0000000f02077224 */ /* 0x000fe200078e0207 */
[----:B------:R-:W-:-:S03]  /*0b50*/  IADD3 R9, P0, PT, RZ, -R6, RZ ;  /* 0x80000006ff097210 */ /* 0x000fc60007f1e0ff */
[----:B------:R-:W-:Y:S02]  /*0b60*/  IMAD R7, R3, R14, R7 ;  /* 0x0000000e03077224 */ /* 0x000fe400078e0207 */
[----:B------:R-:W-:-:S04]  /*0b70*/  IMAD.HI.U32 R6, R2, R9, RZ ;  /* 0x0000000902067227 */ /* 0x000fc800078e00ff */
[----:B------:R-:W-:Y:S02]  /*0b80*/  IMAD.X R11, RZ, RZ, ~R7, P0 ;  /* 0x000000ffff0b7224 */ /* 0x000fe400000e0e07 */
[----:B------:R-:W-:Y:S02]  /*0b90*/  IMAD.MOV.U32 R7, RZ, RZ, R2 ;  /* 0x000000ffff077224 */ /* 0x000fe400078e0002 */
[-C--:B------:R-:W-:Y:S02]  /*0ba0*/  IMAD R13, R3, R11.reuse, RZ ;  /* 0x0000000b030d7224 */ /* 0x080fe400078e02ff */
[----:B------:R-:W-:-:S04]  /*0bb0*/  IMAD.WIDE.U32 R6, P0, R2, R11, R6 ;  /* 0x0000000b02067225 */ /* 0x000fc80007800006 */
[----:B------:R-:W-:-:S04]  /*0bc0*/  IMAD.HI.U32 R11, R3, R11, RZ ;  /* 0x0000000b030b7227 */ /* 0x000fc800078e00ff */
[----:B------:R-:W-:-:S05]  /*0bd0*/  IMAD.HI.U32 R6, P1, R3, R9, R6 ;  /* 0x0000000903067227 */ /* 0x000fca0007820006 */
[----:B------:R-:W-:Y:S01]  /*0be0*/  IADD3 R7, P2, PT, R13, R6, RZ ;  /* 0x000000060d077210 */ /* 0x000fe20007f5e0ff */
[----:B------:R-:W-:-:S04]  /*0bf0*/  IMAD.X R6, R11, 0x1, R3, P0 ;  /* 0x000000010b067824 */ /* 0x000fc800000e0603 */
[----:B------:R-:W-:Y:S01]  /*0c00*/  IMAD.WIDE.U32 R2, R7, R14, RZ ;  /* 0x0000000e07027225 */ /* 0x000fe200078e00ff */
[----:B------:R-:W-:-:S03]  /*0c10*/  IADD3.X R9, PT, PT, RZ, RZ, R6, P2, P1 ;  /* 0x000000ffff097210 */ /* 0x000fc600017e2406 */
[----:B------:R-:W-:Y:S01]  /*0c20*/  IMAD R3, R7, R15, R3 ;  /* 0x0000000f07037224 */ /* 0x000fe200078e0203 */
[----:B------:R-:W-:-:S03]  /*0c30*/  IADD3 R11, P0, PT, RZ, -R2, RZ ;  /* 0x80000002ff0b7210 */ /* 0x000fc60007f1e0ff */
[----:B------:R-:W-:Y:S02]  /*0c40*/  IMAD R3, R9, R14, R3 ;  /* 0x0000000e09037224 */ /* 0x000fe400078e0203 */
[----:B------:R-:W-:-:S04]  /*0c50*/  IMAD.HI.U32 R6, R7, R11, RZ ;  /* 0x0000000b07067227 */ /* 0x000fc800078e00ff */
[----:B------:R-:W-:Y:S02]  /*0c60*/  IMAD.X R2, RZ, RZ, ~R3, P0 ;  /* 0x000000ffff027224 */ /* 0x000fe400000e0e03 */
[----:B------:R-:W-:Y:S02]  /*0c70*/  IMAD.MOV.U32 R3, RZ, RZ, RZ ;  /* 0x000000ffff037224 */ /* 0x000fe400078e00ff */
[----:B------:R-:W-:-:S04]  /*0c80*/  IMAD.WIDE.U32 R6, P0, R7, R2, R6 ;  /* 0x0000000207067225 */ /* 0x000fc80007800006 */
[C---:B------:R-:W-:Y:S02]  /*0c90*/  IMAD R8, R9.reuse, R2, RZ ;  /* 0x0000000209087224 */ /* 0x040fe400078e02ff */
[----:B------:R-:W-:-:S04]  /*0ca0*/  IMAD.HI.U32 R7, P1, R9, R11, R6 ;  /* 0x0000000b09077227 */ /* 0x000fc80007820006 */
[----:B------:R-:W-:Y:S01]  /*0cb0*/  IMAD.HI.U32 R2, R9, R2, RZ ;  /* 0x0000000209027227 */ /* 0x000fe200078e00ff */
[----:B------:R-:W-:-:S03]  /*0cc0*/  IADD3 R7, P2, PT, R8, R7, RZ ;  /* 0x0000000708077210 */ /* 0x000fc60007f5e0ff */
[----:B------:R-:W-:Y:S02]  /*0cd0*/  IMAD.X R9, R2, 0x1, R9, P0 ;  /* 0x0000000102097824 */ /* 0x000fe400000e0609 */
[----:B------:R-:W-:-:S03]  /*0ce0*/  IMAD.HI.U32 R2, R7, R4, RZ ;  /* 0x0000000407027227 */ /* 0x000fc600078e00ff */
[----:B------:R-:W-:Y:S01]  /*0cf0*/  IADD3.X R9, PT, PT, RZ, RZ, R9, P2, P1 ;  /* 0x000000ffff097210 */ /* 0x000fe200017e2409 */
[----:B------:R-:W-:-:S04]  /*0d00*/  IMAD.WIDE.U32 R2, R7, R5, R2 ;  /* 0x0000000507027225 */ /* 0x000fc800078e0002 */
[C---:B------:R-:W-:Y:S02]  /*0d10*/  IMAD R7, R9.reuse, R5, RZ ;  /* 0x0000000509077224 */ /* 0x040fe400078e02ff */
[----:B------:R-:W-:-:S04]  /*0d20*/  IMAD.HI.U32 R2, P0, R9, R4, R2 ;  /* 0x0000000409027227 */ /* 0x000fc80007800002 */
[----:B------:R-:W-:Y:S01]  /*0d30*/  IMAD.HI.U32 R6, R9, R5, RZ ;  /* 0x0000000509067227 */ /* 0x000fe200078e00ff */
[----:B------:R-:W-:-:S03]  /*0d40*/  IADD3 R7, P1, PT, R7, R2, RZ ;  /* 0x0000000207077210 */ /* 0x000fc60007f3e0ff */
[----:B------:R-:W-:Y:S02]  /*0d50*/  IMAD.X R6, RZ, RZ, R6, P0 ;  /* 0x000000ffff067224 */ /* 0x000fe400000e0606 */
[----:B------:R-:W-:-:S04]  /*0d60*/  IMAD.WIDE.U32 R2, R7, R14, RZ ;  /* 0x0000000e07027225 */ /* 0x000fc800078e00ff */
[----:B------:R-:W-:Y:S01]  /*0d70*/  IMAD.X R9, RZ, RZ, R6, P1 ;  /* 0x000000ffff097224 */ /* 0x000fe200008e0606 */
[----:B------:R-:W-:Y:S01]  /*0d80*/  IADD3 R11, P1, PT, -R2, R4, RZ ;  /* 0x00000004020b7210 */ /* 0x000fe20007f3e1ff */
[C---:B------:R-:W-:Y:S02]  /*0d90*/  IMAD R3, R7.reuse, R15, R3 ;  /* 0x0000000f07037224 */ /* 0x040fe400078e0203 */
[----:B------:R-:W-:Y:S01]  /*0da0*/  VIADD R2, R7, 0x1 ;  /* 0x0000000107027836 */ /* 0x000fe20000000000 */
[-C--:B------:R-:W-:Y:S01]  /*0db0*/  ISETP.GE.U32.AND P0, PT, R11, R14.reuse, PT ;  /* 0x0000000e0b00720c */ /* 0x080fe20003f06070 */
[----:B------:R-:W-:-:S04]  /*0dc0*/  IMAD R3, R9, R14, R3 ;  /* 0x0000000e09037224 */ /* 0x000fc800078e0203 */
[----:B------:R-:W-:Y:S01]  /*0dd0*/  IMAD.X R8, R5, 0x1, ~R3, P1 ;  /* 0x0000000105087824 */ /* 0x000fe200008e0e03 */
[----:B------:R-:W-:-:S04]  /*0de0*/  IADD3 R3, P1, PT, -R14, R11, RZ ;  /* 0x0000000b0e037210 */ /* 0x000fc80007f3e1ff */
[C---:B------:R-:W-:Y:S01]  /*0df0*/  ISETP.GE.U32.AND.EX P0, PT, R8.reuse, R15, PT, P0 ;  /* 0x0000000f0800720c */ /* 0x040fe20003f06100 */
[----:B------:R-:W-:Y:S01]  /*0e00*/  IMAD.X R6, R8, 0x1, ~R15, P1 ;  /* 0x0000000108067824 */ /* 0x000fe200008e0e0f */
[----:B------:R-:W-:Y:S02]  /*0e10*/  ISETP.NE.U32.AND P1, PT, R14, RZ, PT ;  /* 0x000000ff0e00720c */ /* 0x000fe40003f25070 */
[----:B------:R-:W-:Y:S02]  /*0e20*/  SEL R3, R3, R11, P0 ;  /* 0x0000000b03037207 */ /* 0x000fe40000000000 */
[----:B------:R-:W-:Y:S02]  /*0e30*/  SEL R2, R2, R7, P0 ;  /* 0x0000000702027207 */ /* 0x000fe40000000000 */
[----:B------:R-:W-:Y:S02]  /*0e40*/  SEL R6, R6, R8, P0 ;  /* 0x0000000806067207 */ /* 0x000fe40000000000 */
[----:B------:R-:W-:Y:S01]  /*0e50*/  ISETP.GE.U32.AND P0, PT, R3, R14, PT ;  /* 0x0000000e0300720c */ /* 0x000fe20003f06070 */
[----:B------:R-:W-:Y:S01]  /*0e60*/  VIADD R13, R2, 0x1 ;  /* 0x00000001020d7836 */ /* 0x000fe20000000000 */
[----:B------:R-:W-:Y:S01]  /*0e70*/  ISETP.NE.AND.EX P1, PT, R15, RZ, PT, P1 ;  /* 0x000000ff0f00720c */ /* 0x000fe20003f25310 */
[----:B------:R-:W-:Y:S01]  /*0e80*/  IMAD.MOV.U32 R3, RZ, RZ, 0x0 ;  /* 0x00000000ff037424 */ /* 0x000fe200078e00ff */
[----:B------:R-:W-:-:S04]  /*0e90*/  ISETP.GE.U32.AND.EX P0, PT, R6, R15, PT, P0 ;  /* 0x0000000f0600720c */ /* 0x000fc80003f06100 */
[----:B------:R-:W-:Y:S01]  /*0ea0*/  SEL R13, R13, R2, P0 ;  /* 0x000000020d0d7207 */ /* 0x000fe20000000000 */
[----:B------:R-:W-:-:S03]  /*0eb0*/  IMAD.MOV.U32 R2, RZ, RZ, R0 ;  /* 0x000000ffff027224 */ /* 0x000fc600078e0000 */
[----:B------:R-:W-:Y:S01]  /*0ec0*/  SEL R13, R13, 0xffffffff, P1 ;  /* 0xffffffff0d0d7807 */ /* 0x000fe20000800000 */
[----:B------:R-:W-:Y:S06]  /*0ed0*/  RET.REL.NODEC R2 `(_ZN36_GLOBAL__N__98bde52a_4_k_cu_e7fdbb9e16life_step_kernelEPKmPmi) ;  /* 0xfffffff002487950 */ /* 0x000fec0003c3ffff */
.L_x_11:
[----:B------:R-:W-:-:S00]  /*0ee0*/  BRA `(.L_x_11) ;  /* 0xfffffffc00fc7947 */ /* 0x000fc0000383ffff */
[----:B------:R-:W-:-:S00]  /*0ef0*/  NOP ;  /* 0x0000000000007918 */ /* 0x000fc00000000000 */
        /* <DEDUP_REMOVED lines=8> */
.L_x_12:


//--------------------- .nv.shared.reserved.0     --------------------------
	.section	.nv.shared.reserved.0,"aw",@nobits
	.weak		__nv_reservedSMEM_offset_0_alias
	.size		__nv_reservedSMEM_offset_0_alias, 0, 64
	.other		__nv_reservedSMEM_offset_0_alias,@"STO_CUDA_RESERVED_SHARED STV_DEFAULT"
__nv_reservedSMEM_offset_0_alias:
	.zero		0
	.zero		64


//--------------------- .nv.constant0._ZN36_GLOBAL__N__98bde52a_4_k_cu_e7fdbb9e16life_step_kernelEPKmPmi --------------------------
	.section	.nv.constant0._ZN36_GLOBAL__N__98bde52a_4_k_cu_e7fdbb9e16life_step_kernelEPKmPmi,"a",@progbits
	.sectionflags	@""
	.align	4
.nv.constant0._ZN36_GLOBAL__N__98bde52a_4_k_cu_e7fdbb9e16life_step_kernelEPKmPmi:
	.zero		916


//--------------------- SYMBOLS --------------------------

	.type		.nv.reservedSmem.offset0,@object
	.size		.nv.reservedSmem.offset0,0x4
